//
// Generated by NVIDIA NVVM Compiler
//
// Compiler Build ID: CL-36424714
// Cuda compilation tools, release 13.0, V13.0.88
// Based on NVVM 20.0.0
//

.version 9.0
.target sm_100
.address_size 64

	// .globl	_Z10comps_wavePPiiiS_m

.visible .entry _Z10comps_wavePPiiiS_m(
	.param .u64 .ptr .align 1 _Z10comps_wavePPiiiS_m_param_0,
	.param .u32 _Z10comps_wavePPiiiS_m_param_1,
	.param .u32 _Z10comps_wavePPiiiS_m_param_2,
	.param .u64 .ptr .align 1 _Z10comps_wavePPiiiS_m_param_3,
	.param .u64 _Z10comps_wavePPiiiS_m_param_4
)
{
	.reg .pred 	%p<4>;
	.reg .b32 	%r<17>;
	.reg .b64 	%rd<13>;

	ld.param.u64 	%rd1, [_Z10comps_wavePPiiiS_m_param_0];
	ld.param.u32 	%r3, [_Z10comps_wavePPiiiS_m_param_1];
	ld.param.u32 	%r4, [_Z10comps_wavePPiiiS_m_param_2];
	ld.param.u64 	%rd2, [_Z10comps_wavePPiiiS_m_param_3];
	mov.u32 	%r5, %ctaid.x;
	mov.u32 	%r6, %ntid.x;
	mov.u32 	%r7, %tid.x;
	mad.lo.s32 	%r1, %r5, %r6, %r7;
	mov.u32 	%r8, %ctaid.y;
	mov.u32 	%r9, %ntid.y;
	mov.u32 	%r10, %tid.y;
	mad.lo.s32 	%r11, %r8, %r9, %r10;
	sub.s32 	%r12, %r4, %r3;
	setp.ge.s32 	%p1, %r1, %r12;
	setp.gt.u32 	%p2, %r11, 31;
	or.pred  	%p3, %p1, %p2;
	@%p3 bra 	$L__BB0_2;
	cvta.to.global.u64 	%rd3, %rd2;
	cvta.to.global.u64 	%rd4, %rd1;
	add.s32 	%r13, %r3, %r1;
	shl.b32 	%r14, %r13, 5;
	add.s32 	%r15, %r14, %r11;
	mul.wide.s32 	%rd5, %r15, 4;
	add.s64 	%rd6, %rd3, %rd5;
	ld.global.u32 	%r16, [%rd6];
	mul.wide.s32 	%rd7, %r1, 8;
	add.s64 	%rd8, %rd4, %rd7;
	ld.global.u64 	%rd9, [%rd8];
	cvta.to.global.u64 	%rd10, %rd9;
	mul.wide.u32 	%rd11, %r11, 4;
	add.s64 	%rd12, %rd10, %rd11;
	st.global.u32 	[%rd12], %r16;
$L__BB0_2:
	ret;

}
	// .globl	_Z9normalizePfS_ffm
.visible .entry _Z9normalizePfS_ffm(
	.param .u64 .ptr .align 1 _Z9normalizePfS_ffm_param_0,
	.param .u64 .ptr .align 1 _Z9normalizePfS_ffm_param_1,
	.param .f32 _Z9normalizePfS_ffm_param_2,
	.param .f32 _Z9normalizePfS_ffm_param_3,
	.param .u64 _Z9normalizePfS_ffm_param_4
)
{
	.reg .pred 	%p<4>;
	.reg .b32 	%r<7>;
	.reg .b32 	%f<8>;
	.reg .b64 	%rd<13>;

	ld.param.u64 	%rd5, [_Z9normalizePfS_ffm_param_0];
	ld.param.u64 	%rd4, [_Z9normalizePfS_ffm_param_1];
	ld.param.f32 	%f2, [_Z9normalizePfS_ffm_param_2];
	ld.param.f32 	%f3, [_Z9normalizePfS_ffm_param_3];
	ld.param.u64 	%rd6, [_Z9normalizePfS_ffm_param_4];
	cvta.to.global.u64 	%rd1, %rd5;
	mov.u32 	%r1, %ctaid.x;
	mov.u32 	%r2, %ntid.x;
	mov.u32 	%r3, %tid.x;
	mad.lo.s32 	%r4, %r1, %r2, %r3;
	cvt.s64.s32 	%rd2, %r4;
	setp.le.u64 	%p1, %rd6, %rd2;
	@%p1 bra 	$L__BB1_6;
	cvta.to.global.u64 	%rd7, %rd4;
	shl.b64 	%rd8, %rd2, 2;
	add.s64 	%rd9, %rd7, %rd8;
	ld.global.f32 	%f1, [%rd9];
	setp.ltu.f32 	%p2, %f1, %f3;
	@%p2 bra 	$L__BB1_3;
	add.s64 	%rd11, %rd1, %rd8;
	mov.b32 	%r5, 1065353216;
	st.global.u32 	[%rd11], %r5;
	bra.uni 	$L__BB1_6;
$L__BB1_3:
	add.s64 	%rd3, %rd1, %rd8;
	ld.global.f32 	%f4, [%rd3];
	setp.geu.f32 	%p3, %f4, %f2;
	@%p3 bra 	$L__BB1_5;
	mov.b32 	%r6, 0;
	st.global.u32 	[%rd3], %r6;
	bra.uni 	$L__BB1_6;
$L__BB1_5:
	sub.f32 	%f5, %f1, %f2;
	sub.f32 	%f6, %f3, %f2;
	div.rn.f32 	%f7, %f5, %f6;
	st.global.f32 	[%rd3], %f7;
$L__BB1_6:
	ret;

}
	// .globl	_Z13compute_masksPPfS_S_ffm
.visible .entry _Z13compute_masksPPfS_S_ffm(
	.param .u64 .ptr .align 1 _Z13compute_masksPPfS_S_ffm_param_0,
	.param .u64 .ptr .align 1 _Z13compute_masksPPfS_S_ffm_param_1,
	.param .u64 .ptr .align 1 _Z13compute_masksPPfS_S_ffm_param_2,
	.param .f32 _Z13compute_masksPPfS_S_ffm_param_3,
	.param .f32 _Z13compute_masksPPfS_S_ffm_param_4,
	.param .u64 _Z13compute_masksPPfS_S_ffm_param_5
)
{
	.reg .pred 	%p<37>;
	.reg .b32 	%r<6>;
	.reg .b32 	%f<98>;
	.reg .b64 	%rd<149>;

	ld.param.u64 	%rd71, [_Z13compute_masksPPfS_S_ffm_param_0];
	ld.param.u64 	%rd69, [_Z13compute_masksPPfS_S_ffm_param_1];
	ld.param.u64 	%rd72, [_Z13compute_masksPPfS_S_ffm_param_2];
	ld.param.u64 	%rd70, [_Z13compute_masksPPfS_S_ffm_param_5];
	cvta.to.global.u64 	%rd1, %rd72;
	cvta.to.global.u64 	%rd2, %rd71;
	mov.u32 	%r2, %ctaid.x;
	mov.u32 	%r3, %ntid.x;
	mov.u32 	%r4, %tid.x;
	mad.lo.s32 	%r1, %r2, %r3, %r4;
	setp.gt.s32 	%p1, %r1, 31;
	@%p1 bra 	$L__BB2_2;
	ld.global.u64 	%rd73, [%rd2];
	cvta.to.global.u64 	%rd74, %rd73;
	mul.wide.s32 	%rd75, %r1, 4;
	add.s64 	%rd76, %rd74, %rd75;
	ld.global.f32 	%f65, [%rd76];
	add.s64 	%rd77, %rd1, %rd75;
	st.global.f32 	[%rd77], %f65;
$L__BB2_2:
	cvt.s64.s32 	%rd3, %r1;
	shr.u64 	%rd78, %rd70, 5;
	setp.le.u64 	%p2, %rd78, %rd3;
	@%p2 bra 	$L__BB2_67;
	shl.b64 	%rd79, %rd3, 3;
	add.s64 	%rd4, %rd2, %rd79;
	shl.b64 	%rd80, %rd3, 2;
	add.s64 	%rd5, %rd1, %rd80;
	ld.global.u64 	%rd119, [%rd4];
	cvta.to.global.u64 	%rd81, %rd119;
	ld.global.f32 	%f1, [%rd81];
	ld.global.f32 	%f68, [%rd5];
	setp.leu.f32 	%p3, %f1, %f68;
	@%p3 bra 	$L__BB2_5;
	st.global.f32 	[%rd5], %f1;
	ld.global.u64 	%rd119, [%rd4];
	mov.f32 	%f68, %f1;
$L__BB2_5:
	cvta.to.global.u64 	%rd82, %rd119;
	ld.global.f32 	%f4, [%rd82+4];
	setp.leu.f32 	%p4, %f4, %f68;
	@%p4 bra 	$L__BB2_7;
	st.global.f32 	[%rd5], %f4;
	ld.global.u64 	%rd119, [%rd4];
	mov.f32 	%f68, %f4;
$L__BB2_7:
	cvta.to.global.u64 	%rd83, %rd119;
	ld.global.f32 	%f6, [%rd83+8];
	setp.leu.f32 	%p5, %f6, %f68;
	@%p5 bra 	$L__BB2_9;
	st.global.f32 	[%rd5], %f6;
	ld.global.u64 	%rd119, [%rd4];
	mov.f32 	%f68, %f6;
$L__BB2_9:
	cvta.to.global.u64 	%rd84, %rd119;
	ld.global.f32 	%f8, [%rd84+12];
	setp.leu.f32 	%p6, %f8, %f68;
	@%p6 bra 	$L__BB2_11;
	st.global.f32 	[%rd5], %f8;
	ld.global.u64 	%rd119, [%rd4];
	mov.f32 	%f68, %f8;
$L__BB2_11:
	cvta.to.global.u64 	%rd85, %rd119;
	ld.global.f32 	%f10, [%rd85+16];
	setp.leu.f32 	%p7, %f10, %f68;
	@%p7 bra 	$L__BB2_13;
	st.global.f32 	[%rd5], %f10;
	ld.global.u64 	%rd119, [%rd4];
	mov.f32 	%f68, %f10;
$L__BB2_13:
	cvta.to.global.u64 	%rd86, %rd119;
	ld.global.f32 	%f12, [%rd86+20];
	setp.leu.f32 	%p8, %f12, %f68;
	@%p8 bra 	$L__BB2_15;
	st.global.f32 	[%rd5], %f12;
	ld.global.u64 	%rd119, [%rd4];
	mov.f32 	%f68, %f12;
$L__BB2_15:
	cvta.to.global.u64 	%rd87, %rd119;
	ld.global.f32 	%f14, [%rd87+24];
	setp.leu.f32 	%p9, %f14, %f68;
	@%p9 bra 	$L__BB2_17;
	st.global.f32 	[%rd5], %f14;
	ld.global.u64 	%rd119, [%rd4];
	mov.f32 	%f68, %f14;
$L__BB2_17:
	cvta.to.global.u64 	%rd88, %rd119;
	ld.global.f32 	%f16, [%rd88+28];
	setp.leu.f32 	%p10, %f16, %f68;
	@%p10 bra 	$L__BB2_19;
	st.global.f32 	[%rd5], %f16;
	ld.global.u64 	%rd119, [%rd4];
	mov.f32 	%f68, %f16;
$L__BB2_19:
	cvta.to.global.u64 	%rd89, %rd119;
	ld.global.f32 	%f18, [%rd89+32];
	setp.leu.f32 	%p11, %f18, %f68;
	@%p11 bra 	$L__BB2_21;
	st.global.f32 	[%rd5], %f18;
	ld.global.u64 	%rd119, [%rd4];
	mov.f32 	%f68, %f18;
$L__BB2_21:
	cvta.to.global.u64 	%rd90, %rd119;
	ld.global.f32 	%f20, [%rd90+36];
	setp.leu.f32 	%p12, %f20, %f68;
	@%p12 bra 	$L__BB2_23;
	st.global.f32 	[%rd5], %f20;
	ld.global.u64 	%rd119, [%rd4];
	mov.f32 	%f68, %f20;
$L__BB2_23:
	cvta.to.global.u64 	%rd91, %rd119;
	ld.global.f32 	%f22, [%rd91+40];
	setp.leu.f32 	%p13, %f22, %f68;
	@%p13 bra 	$L__BB2_25;
	st.global.f32 	[%rd5], %f22;
	ld.global.u64 	%rd119, [%rd4];
	mov.f32 	%f68, %f22;
$L__BB2_25:
	cvta.to.global.u64 	%rd92, %rd119;
	ld.global.f32 	%f24, [%rd92+44];
	setp.leu.f32 	%p14, %f24, %f68;
	@%p14 bra 	$L__BB2_27;
	st.global.f32 	[%rd5], %f24;
	ld.global.u64 	%rd119, [%rd4];
	mov.f32 	%f68, %f24;
$L__BB2_27:
	cvta.to.global.u64 	%rd93, %rd119;
	ld.global.f32 	%f26, [%rd93+48];
	setp.leu.f32 	%p15, %f26, %f68;
	@%p15 bra 	$L__BB2_29;
	st.global.f32 	[%rd5], %f26;
	ld.global.u64 	%rd119, [%rd4];
	mov.f32 	%f68, %f26;
$L__BB2_29:
	cvta.to.global.u64 	%rd94, %rd119;
	ld.global.f32 	%f28, [%rd94+52];
	setp.leu.f32 	%p16, %f28, %f68;
	@%p16 bra 	$L__BB2_31;
	st.global.f32 	[%rd5], %f28;
	ld.global.u64 	%rd119, [%rd4];
	mov.f32 	%f68, %f28;
$L__BB2_31:
	cvta.to.global.u64 	%rd95, %rd119;
	ld.global.f32 	%f30, [%rd95+56];
	setp.leu.f32 	%p17, %f30, %f68;
	@%p17 bra 	$L__BB2_33;
	st.global.f32 	[%rd5], %f30;
	ld.global.u64 	%rd119, [%rd4];
	mov.f32 	%f68, %f30;
$L__BB2_33:
	cvta.to.global.u64 	%rd96, %rd119;
	ld.global.f32 	%f32, [%rd96+60];
	setp.leu.f32 	%p18, %f32, %f68;
	@%p18 bra 	$L__BB2_35;
	st.global.f32 	[%rd5], %f32;
	ld.global.u64 	%rd119, [%rd4];
	mov.f32 	%f68, %f32;
$L__BB2_35:
	cvta.to.global.u64 	%rd97, %rd119;
	ld.global.f32 	%f34, [%rd97+64];
	setp.leu.f32 	%p19, %f34, %f68;
	@%p19 bra 	$L__BB2_37;
	st.global.f32 	[%rd5], %f34;
	ld.global.u64 	%rd119, [%rd4];
	mov.f32 	%f68, %f34;
$L__BB2_37:
	cvta.to.global.u64 	%rd98, %rd119;
	ld.global.f32 	%f36, [%rd98+68];
	setp.leu.f32 	%p20, %f36, %f68;
	@%p20 bra 	$L__BB2_39;
	st.global.f32 	[%rd5], %f36;
	ld.global.u64 	%rd119, [%rd4];
	mov.f32 	%f68, %f36;
$L__BB2_39:
	cvta.to.global.u64 	%rd99, %rd119;
	ld.global.f32 	%f38, [%rd99+72];
	setp.leu.f32 	%p21, %f38, %f68;
	@%p21 bra 	$L__BB2_41;
	st.global.f32 	[%rd5], %f38;
	ld.global.u64 	%rd119, [%rd4];
	mov.f32 	%f68, %f38;
$L__BB2_41:
	cvta.to.global.u64 	%rd100, %rd119;
	ld.global.f32 	%f40, [%rd100+76];
	setp.leu.f32 	%p22, %f40, %f68;
	@%p22 bra 	$L__BB2_43;
	st.global.f32 	[%rd5], %f40;
	ld.global.u64 	%rd119, [%rd4];
	mov.f32 	%f68, %f40;
$L__BB2_43:
	cvta.to.global.u64 	%rd101, %rd119;
	ld.global.f32 	%f42, [%rd101+80];
	setp.leu.f32 	%p23, %f42, %f68;
	@%p23 bra 	$L__BB2_45;
	st.global.f32 	[%rd5], %f42;
	ld.global.u64 	%rd119, [%rd4];
	mov.f32 	%f68, %f42;
$L__BB2_45:
	cvta.to.global.u64 	%rd102, %rd119;
	ld.global.f32 	%f44, [%rd102+84];
	setp.leu.f32 	%p24, %f44, %f68;
	@%p24 bra 	$L__BB2_47;
	st.global.f32 	[%rd5], %f44;
	ld.global.u64 	%rd119, [%rd4];
	mov.f32 	%f68, %f44;
$L__BB2_47:
	cvta.to.global.u64 	%rd103, %rd119;
	ld.global.f32 	%f46, [%rd103+88];
	setp.leu.f32 	%p25, %f46, %f68;
	@%p25 bra 	$L__BB2_49;
	st.global.f32 	[%rd5], %f46;
	ld.global.u64 	%rd119, [%rd4];
	mov.f32 	%f68, %f46;
$L__BB2_49:
	cvta.to.global.u64 	%rd104, %rd119;
	ld.global.f32 	%f48, [%rd104+92];
	setp.leu.f32 	%p26, %f48, %f68;
	@%p26 bra 	$L__BB2_51;
	st.global.f32 	[%rd5], %f48;
	ld.global.u64 	%rd119, [%rd4];
	mov.f32 	%f68, %f48;
$L__BB2_51:
	cvta.to.global.u64 	%rd105, %rd119;
	ld.global.f32 	%f50, [%rd105+96];
	setp.leu.f32 	%p27, %f50, %f68;
	@%p27 bra 	$L__BB2_53;
	st.global.f32 	[%rd5], %f50;
	ld.global.u64 	%rd119, [%rd4];
	mov.f32 	%f68, %f50;
$L__BB2_53:
	cvta.to.global.u64 	%rd106, %rd119;
	ld.global.f32 	%f52, [%rd106+100];
	setp.leu.f32 	%p28, %f52, %f68;
	@%p28 bra 	$L__BB2_55;
	st.global.f32 	[%rd5], %f52;
	ld.global.u64 	%rd119, [%rd4];
	mov.f32 	%f68, %f52;
$L__BB2_55:
	cvta.to.global.u64 	%rd107, %rd119;
	ld.global.f32 	%f54, [%rd107+104];
	setp.leu.f32 	%p29, %f54, %f68;
	@%p29 bra 	$L__BB2_57;
	st.global.f32 	[%rd5], %f54;
	ld.global.u64 	%rd119, [%rd4];
	mov.f32 	%f68, %f54;
$L__BB2_57:
	cvta.to.global.u64 	%rd108, %rd119;
	ld.global.f32 	%f56, [%rd108+108];
	setp.leu.f32 	%p30, %f56, %f68;
	@%p30 bra 	$L__BB2_59;
	st.global.f32 	[%rd5], %f56;
	ld.global.u64 	%rd119, [%rd4];
	mov.f32 	%f68, %f56;
$L__BB2_59:
	cvta.to.global.u64 	%rd109, %rd119;
	ld.global.f32 	%f58, [%rd109+112];
	setp.leu.f32 	%p31, %f58, %f68;
	@%p31 bra 	$L__BB2_61;
	st.global.f32 	[%rd5], %f58;
	ld.global.u64 	%rd119, [%rd4];
	mov.f32 	%f68, %f58;
$L__BB2_61:
	cvta.to.global.u64 	%rd110, %rd119;
	ld.global.f32 	%f60, [%rd110+116];
	setp.leu.f32 	%p32, %f60, %f68;
	@%p32 bra 	$L__BB2_63;
	st.global.f32 	[%rd5], %f60;
	ld.global.u64 	%rd119, [%rd4];
	mov.f32 	%f68, %f60;
$L__BB2_63:
	cvta.to.global.u64 	%rd111, %rd119;
	ld.global.f32 	%f62, [%rd111+120];
	setp.leu.f32 	%p33, %f62, %f68;
	@%p33 bra 	$L__BB2_65;
	st.global.f32 	[%rd5], %f62;
	ld.global.u64 	%rd119, [%rd4];
	mov.f32 	%f68, %f62;
$L__BB2_65:
	cvta.to.global.u64 	%rd112, %rd119;
	ld.global.f32 	%f64, [%rd112+124];
	setp.leu.f32 	%p34, %f64, %f68;
	@%p34 bra 	$L__BB2_67;
	st.global.f32 	[%rd5], %f64;
$L__BB2_67:
	setp.gt.s32 	%p35, %r1, 31;
	bar.sync 	0;
	@%p35 bra 	$L__BB2_70;
	cvta.to.global.u64 	%rd113, %rd69;
	shl.b64 	%rd114, %rd3, 2;
	add.s64 	%rd115, %rd113, %rd114;
	ld.global.f32 	%f66, [%rd115];
	setp.neu.f32 	%p36, %f66, 0f00000000;
	@%p36 bra 	$L__BB2_70;
	add.s64 	%rd117, %rd1, %rd114;
	mov.b32 	%r5, 0;
	st.global.u32 	[%rd117], %r5;
$L__BB2_70:
	ret;

}


// ===== COMPILED SASS (sm_100) =====

	.target	sm_100

	.elftype	@"ET_EXEC"


//--------------------- .note.nv.tkinfo           --------------------------
	.section	.note.nv.tkinfo,"",@"SHT_NOTE"
	.sectionflags	@"SHF_NOTE_NV_TKINFO"
	.tkinfo
        /*0018*/ 	.word	0x00000002
        /*0030*/ 	.string	""
        /*0030*/ 	.string	"ptxas"
        /*0030*/ 	.string	"Cuda compilation tools, release 13.0, V13.0.88"
        /*0030*/ 	.string	"Build cuda_13.0.r13.0/compiler.36424714_0"
        /*0030*/ 	.string	"-arch sm_100 -m 64 "



//--------------------- .note.nv.cuinfo           --------------------------
	.section	.note.nv.cuinfo,"",@"SHT_NOTE"
	.sectionflags	@"SHF_NOTE_NV_CUINFO"
        /*0018*/ 	.short	0x0002
        /*001a*/ 	.short	0x0064
        /*001c*/ 	.short	0x0082
	.zero		2


//--------------------- .nv.info                  --------------------------
	.section	.nv.info,"",@"SHT_CUDA_INFO"
	.align	4


	//----- nvinfo : EIATTR_REGCOUNT
	.align		4
        /*0000*/ 	.byte	0x04, 0x2f
        /*0002*/ 	.short	(.L_1 - .L_0)
	.align		4
.L_0:
        /*0004*/ 	.word	index@(_Z10comps_wavePPiiiS_m)
        /*0008*/ 	.word	0x0000000e


	//----- nvinfo : EIATTR_FRAME_SIZE
	.align		4
.L_1:
        /*000c*/ 	.byte	0x04, 0x11
        /*000e*/ 	.short	(.L_3 - .L_2)
	.align		4
.L_2:
        /*0010*/ 	.word	index@(_Z10comps_wavePPiiiS_m)
        /*0014*/ 	.word	0x00000000


	//----- nvinfo : EIATTR_REGCOUNT
	.align		4
.L_3:
        /*0018*/ 	.byte	0x04, 0x2f
        /*001a*/ 	.short	(.L_5 - .L_4)
	.align		4
.L_4:
        /*001c*/ 	.word	index@(_Z9normalizePfS_ffm)
        /*0020*/ 	.word	0x00000010


	//----- nvinfo : EIATTR_FRAME_SIZE
	.align		4
.L_5:
        /*0024*/ 	.byte	0x04, 0x11
        /*0026*/ 	.short	(.L_7 - .L_6)
	.align		4
.L_6:
        /*0028*/ 	.word	index@($__internal_0_$__cuda_sm3x_div_rn_noftz_f32_slowpath)
        /*002c*/ 	.word	0x00000000


	//----- nvinfo : EIATTR_FRAME_SIZE
	.align		4
.L_7:
        /*0030*/ 	.byte	0x04, 0x11
        /*0032*/ 	.short	(.L_9 - .L_8)
	.align		4
.L_8:
        /*0034*/ 	.word	index@(_Z9normalizePfS_ffm)
        /*0038*/ 	.word	0x00000000


	//----- nvinfo : EIATTR_REGCOUNT
	.align		4
.L_9:
        /*003c*/ 	.byte	0x04, 0x2f
        /*003e*/ 	.short	(.L_11 - .L_10)
	.align		4
.L_10:
        /*0040*/ 	.word	index@(_Z13compute_masksPPfS_S_ffm)
        /*0044*/ 	.word	0x00000012


	//----- nvinfo : EIATTR_FRAME_SIZE
	.align		4
.L_11:
        /*0048*/ 	.byte	0x04, 0x11
        /*004a*/ 	.short	(.L_13 - .L_12)
	.align		4
.L_12:
        /*004c*/ 	.word	index@(_Z13compute_masksPPfS_S_ffm)
        /*0050*/ 	.word	0x00000000


	//----- nvinfo : EIATTR_MIN_STACK_SIZE
	.align		4
.L_13:
        /*0054*/ 	.byte	0x04, 0x12
        /*0056*/ 	.short	(.L_15 - .L_14)
	.align		4
.L_14:
        /*0058*/ 	.word	index@(_Z13compute_masksPPfS_S_ffm)
        /*005c*/ 	.word	0x00000000


	//----- nvinfo : EIATTR_MIN_STACK_SIZE
	.align		4
.L_15:
        /*0060*/ 	.byte	0x04, 0x12
        /*0062*/ 	.short	(.L_17 - .L_16)
	.align		4
.L_16:
        /*0064*/ 	.word	index@(_Z9normalizePfS_ffm)
        /*0068*/ 	.word	0x00000000


	//----- nvinfo : EIATTR_MIN_STACK_SIZE
	.align		4
.L_17:
        /*006c*/ 	.byte	0x04, 0x12
        /*006e*/ 	.short	(.L_19 - .L_18)
	.align		4
.L_18:
        /*0070*/ 	.word	index@(_Z10comps_wavePPiiiS_m)
        /*0074*/ 	.word	0x00000000
.L_19:


//--------------------- .nv.compat                --------------------------
	.section	.nv.compat,"",@"SHT_CUDA_COMPAT_INFO"
	.align	4
        /*0000*/ 	.byte	0x02, 0x09, 0x00, 0x00, 0x02, 0x02, 0x01, 0x00, 0x02, 0x05, 0x05, 0x00, 0x03, 0x07, 0x01, 0x01
        /*0010*/ 	.byte	0x02, 0x03, 0x00, 0x00, 0x02, 0x06, 0x01, 0x00, 0x04, 0x0b, 0x08, 0x00, 0x01, 0x00, 0x00, 0x00
        /*0020*/ 	.byte	0x00, 0x00, 0x00, 0x00


//--------------------- .nv.info._Z13compute_masksPPfS_S_ffm --------------------------
	.section	.nv.info._Z13compute_masksPPfS_S_ffm,"",@"SHT_CUDA_INFO"
	.sectionflags	@""
	.align	4


	//----- nvinfo : EIATTR_CUDA_API_VERSION
	.align		4
        /*0000*/ 	.byte	0x04, 0x37
        /*0002*/ 	.short	(.L_21 - .L_20)
.L_20:
        /*0004*/ 	.word	0x00000082


	//----- nvinfo : EIATTR_KPARAM_INFO
	.align		4
.L_21:
        /*0008*/ 	.byte	0x04, 0x17
        /*000a*/ 	.short	(.L_23 - .L_22)
.L_22:
        /*000c*/ 	.word	0x00000000
        /*0010*/ 	.short	0x0005
        /*0012*/ 	.short	0x0020
        /*0014*/ 	.byte	0x00, 0xf0, 0x21, 0x00


	//----- nvinfo : EIATTR_KPARAM_INFO
	.align		4
.L_23:
        /*0018*/ 	.byte	0x04, 0x17
        /*001a*/ 	.short	(.L_25 - .L_24)
.L_24:
        /*001c*/ 	.word	0x00000000
        /*0020*/ 	.short	0x0004
        /*0022*/ 	.short	0x001c
        /*0024*/ 	.byte	0x00, 0xf0, 0x11, 0x00


	//----- nvinfo : EIATTR_KPARAM_INFO
	.align		4
.L_25:
        /*0028*/ 	.byte	0x04, 0x17
        /*002a*/ 	.short	(.L_27 - .L_26)
.L_26:
        /*002c*/ 	.word	0x00000000
        /*0030*/ 	.short	0x0003
        /*0032*/ 	.short	0x0018
        /*0034*/ 	.byte	0x00, 0xf0, 0x11, 0x00


	//----- nvinfo : EIATTR_KPARAM_INFO
	.align		4
.L_27:
        /*0038*/ 	.byte	0x04, 0x17
        /*003a*/ 	.short	(.L_29 - .L_28)
.L_28:
        /*003c*/ 	.word	0x00000000
        /*0040*/ 	.short	0x0002
        /*0042*/ 	.short	0x0010
        /*0044*/ 	.byte	0x00, 0xf5, 0x21, 0x00


	//----- nvinfo : EIATTR_KPARAM_INFO
	.align		4
.L_29:
        /*0048*/ 	.byte	0x04, 0x17
        /*004a*/ 	.short	(.L_31 - .L_30)
.L_30:
        /*004c*/ 	.word	0x00000000
        /*0050*/ 	.short	0x0001
        /*0052*/ 	.short	0x0008
        /*0054*/ 	.byte	0x00, 0xf5, 0x21, 0x00


	//----- nvinfo : EIATTR_KPARAM_INFO
	.align		4
.L_31:
        /*0058*/ 	.byte	0x04, 0x17
        /*005a*/ 	.short	(.L_33 - .L_32)
.L_32:
        /*005c*/ 	.word	0x00000000
        /*0060*/ 	.short	0x0000
        /*0062*/ 	.short	0x0000
        /*0064*/ 	.byte	0x00, 0xf5, 0x21, 0x00


	//----- nvinfo : EIATTR_SPARSE_MMA_MASK
	.align		4
.L_33:
        /*0068*/ 	.byte	0x03, 0x50
        /*006a*/ 	.short	0x0000


	//----- nvinfo : EIATTR_MAXREG_COUNT
	.align		4
        /*006c*/ 	.byte	0x03, 0x1b
        /*006e*/ 	.short	0x00ff


	//----- nvinfo : EIATTR_NUM_BARRIERS
	.align		4
        /*0070*/ 	.byte	0x02, 0x4c
        /*0072*/ 	.byte	0x01
	.zero		1


	//----- nvinfo : EIATTR_MERCURY_ISA_VERSION
	.align		4
        /*0074*/ 	.byte	0x03, 0x5f
        /*0076*/ 	.short	0x0101


	//----- nvinfo : EIATTR_VRC_CTA_INIT_COUNT
	.align		4
        /*0078*/ 	.byte	0x02, 0x4a
	.zero		1
	.zero		1


	//----- nvinfo : EIATTR_EXIT_INSTR_OFFSETS
	.align		4
        /*007c*/ 	.byte	0x04, 0x1c
        /*007e*/ 	.short	(.L_35 - .L_34)


	//   ....[0]....
.L_34:
        /*0080*/ 	.word	0x00000bf0


	//   ....[1]....
        /*0084*/ 	.word	0x00000c70


	//   ....[2]....
        /*0088*/ 	.word	0x00000cc0


	//----- nvinfo : EIATTR_CRS_STACK_SIZE
	.align		4
.L_35:
        /*008c*/ 	.byte	0x04, 0x1e
        /*008e*/ 	.short	(.L_37 - .L_36)
.L_36:
        /*0090*/ 	.word	0x00000000


	//----- nvinfo : EIATTR_CBANK_PARAM_SIZE
	.align		4
.L_37:
        /*0094*/ 	.byte	0x03, 0x19
        /*0096*/ 	.short	0x0028


	//----- nvinfo : EIATTR_PARAM_CBANK
	.align		4
        /*0098*/ 	.byte	0x04, 0x0a
        /*009a*/ 	.short	(.L_39 - .L_38)
	.align		4
.L_38:
        /*009c*/ 	.word	index@(.nv.constant0._Z13compute_masksPPfS_S_ffm)
        /*00a0*/ 	.short	0x0380
        /*00a2*/ 	.short	0x0028


	//----- nvinfo : EIATTR_SW_WAR
	.align		4
.L_39:
        /*00a4*/ 	.byte	0x04, 0x36
        /*00a6*/ 	.short	(.L_41 - .L_40)
.L_40:
        /*00a8*/ 	.word	0x00000008
.L_41:


//--------------------- .nv.info._Z9normalizePfS_ffm --------------------------
	.section	.nv.info._Z9normalizePfS_ffm,"",@"SHT_CUDA_INFO"
	.sectionflags	@""
	.align	4


	//----- nvinfo : EIATTR_CUDA_API_VERSION
	.align		4
        /*0000*/ 	.byte	0x04, 0x37
        /*0002*/ 	.short	(.L_43 - .L_42)
.L_42:
        /*0004*/ 	.word	0x00000082


	//----- nvinfo : EIATTR_KPARAM_INFO
	.align		4
.L_43:
        /*0008*/ 	.byte	0x04, 0x17
        /*000a*/ 	.short	(.L_45 - .L_44)
.L_44:
        /*000c*/ 	.word	0x00000000
        /*0010*/ 	.short	0x0004
        /*0012*/ 	.short	0x0018
        /*0014*/ 	.byte	0x00, 0xf0, 0x21, 0x00


	//----- nvinfo : EIATTR_KPARAM_INFO
	.align		4
.L_45:
        /*0018*/ 	.byte	0x04, 0x17
        /*001a*/ 	.short	(.L_47 - .L_46)
.L_46:
        /*001c*/ 	.word	0x00000000
        /*0020*/ 	.short	0x0003
        /*0022*/ 	.short	0x0014
        /*0024*/ 	.byte	0x00, 0xf0, 0x11, 0x00


	//----- nvinfo : EIATTR_KPARAM_INFO
	.align		4
.L_47:
        /*0028*/ 	.byte	0x04, 0x17
        /*002a*/ 	.short	(.L_49 - .L_48)
.L_48:
        /*002c*/ 	.word	0x00000000
        /*0030*/ 	.short	0x0002
        /*0032*/ 	.short	0x0010
        /*0034*/ 	.byte	0x00, 0xf0, 0x11, 0x00


	//----- nvinfo : EIATTR_KPARAM_INFO
	.align		4
.L_49:
        /*0038*/ 	.byte	0x04, 0x17
        /*003a*/ 	.short	(.L_51 - .L_50)
.L_50:
        /*003c*/ 	.word	0x00000000
        /*0040*/ 	.short	0x0001
        /*0042*/ 	.short	0x0008
        /*0044*/ 	.byte	0x00, 0xf5, 0x21, 0x00


	//----- nvinfo : EIATTR_KPARAM_INFO
	.align		4
.L_51:
        /*0048*/ 	.byte	0x04, 0x17
        /*004a*/ 	.short	(.L_53 - .L_52)
.L_52:
        /*004c*/ 	.word	0x00000000
        /*0050*/ 	.short	0x0000
        /*0052*/ 	.short	0x0000
        /*0054*/ 	.byte	0x00, 0xf5, 0x21, 0x00


	//----- nvinfo : EIATTR_SPARSE_MMA_MASK
	.align		4
.L_53:
        /*0058*/ 	.byte	0x03, 0x50
        /*005a*/ 	.short	0x0000


	//----- nvinfo : EIATTR_MAXREG_COUNT
	.align		4
        /*005c*/ 	.byte	0x03, 0x1b
        /*005e*/ 	.short	0x00ff


	//----- nvinfo : EIATTR_MERCURY_ISA_VERSION
	.align		4
        /*0060*/ 	.byte	0x03, 0x5f
        /*0062*/ 	.short	0x0101


	//----- nvinfo : EIATTR_VRC_CTA_INIT_COUNT
	.align		4
        /*0064*/ 	.byte	0x02, 0x4a
	.zero		1
	.zero		1


	//----- nvinfo : EIATTR_EXIT_INSTR_OFFSETS
	.align		4
        /*0068*/ 	.byte	0x04, 0x1c
        /*006a*/ 	.short	(.L_55 - .L_54)


	//   ....[0]....
.L_54:
        /*006c*/ 	.word	0x00000090


	//   ....[1]....
        /*0070*/ 	.word	0x00000180


	//   ....[2]....
        /*0074*/ 	.word	0x00000200


	//   ....[3]....
        /*0078*/ 	.word	0x00000310


	//----- nvinfo : EIATTR_CRS_STACK_SIZE
	.align		4
.L_55:
        /*007c*/ 	.byte	0x04, 0x1e
        /*007e*/ 	.short	(.L_57 - .L_56)
.L_56:
        /*0080*/ 	.word	0x00000000


	//----- nvinfo : EIATTR_CBANK_PARAM_SIZE
	.align		4
.L_57:
        /*0084*/ 	.byte	0x03, 0x19
        /*0086*/ 	.short	0x0020


	//----- nvinfo : EIATTR_PARAM_CBANK
	.align		4
        /*0088*/ 	.byte	0x04, 0x0a
        /*008a*/ 	.short	(.L_59 - .L_58)
	.align		4
.L_58:
        /*008c*/ 	.word	index@(.nv.constant0._Z9normalizePfS_ffm)
        /*0090*/ 	.short	0x0380
        /*0092*/ 	.short	0x0020


	//----- nvinfo : EIATTR_SW_WAR
	.align		4
.L_59:
        /*0094*/ 	.byte	0x04, 0x36
        /*0096*/ 	.short	(.L_61 - .L_60)
.L_60:
        /*0098*/ 	.word	0x00000008
.L_61:


//--------------------- .nv.info._Z10comps_wavePPiiiS_m --------------------------
	.section	.nv.info._Z10comps_wavePPiiiS_m,"",@"SHT_CUDA_INFO"
	.sectionflags	@""
	.align	4


	//----- nvinfo : EIATTR_CUDA_API_VERSION
	.align		4
        /*0000*/ 	.byte	0x04, 0x37
        /*0002*/ 	.short	(.L_63 - .L_62)
.L_62:
        /*0004*/ 	.word	0x00000082


	//----- nvinfo : EIATTR_KPARAM_INFO
	.align		4
.L_63:
        /*0008*/ 	.byte	0x04, 0x17
        /*000a*/ 	.short	(.L_65 - .L_64)
.L_64:
        /*000c*/ 	.word	0x00000000
        /*0010*/ 	.short	0x0004
        /*0012*/ 	.short	0x0018
        /*0014*/ 	.byte	0x00, 0xf0, 0x21, 0x00


	//----- nvinfo : EIATTR_KPARAM_INFO
	.align		4
.L_65:
        /*0018*/ 	.byte	0x04, 0x17
        /*001a*/ 	.short	(.L_67 - .L_66)
.L_66:
        /*001c*/ 	.word	0x00000000
        /*0020*/ 	.short	0x0003
        /*0022*/ 	.short	0x0010
        /*0024*/ 	.byte	0x00, 0xf5, 0x21, 0x00


	//----- nvinfo : EIATTR_KPARAM_INFO
	.align		4
.L_67:
        /*0028*/ 	.byte	0x04, 0x17
        /*002a*/ 	.short	(.L_69 - .L_68)
.L_68:
        /*002c*/ 	.word	0x00000000
        /*0030*/ 	.short	0x0002
        /*0032*/ 	.short	0x000c
        /*0034*/ 	.byte	0x00, 0xf0, 0x11, 0x00


	//----- nvinfo : EIATTR_KPARAM_INFO
	.align		4
.L_69:
        /*0038*/ 	.byte	0x04, 0x17
        /*003a*/ 	.short	(.L_71 - .L_70)
.L_70:
        /*003c*/ 	.word	0x00000000
        /*0040*/ 	.short	0x0001
        /*0042*/ 	.short	0x0008
        /*0044*/ 	.byte	0x00, 0xf0, 0x11, 0x00


	//----- nvinfo : EIATTR_KPARAM_INFO
	.align		4
.L_71:
        /*0048*/ 	.byte	0x04, 0x17
        /*004a*/ 	.short	(.L_73 - .L_72)
.L_72:
        /*004c*/ 	.word	0x00000000
        /*0050*/ 	.short	0x0000
        /*0052*/ 	.short	0x0000
        /*0054*/ 	.byte	0x00, 0xf5, 0x21, 0x00


	//----- nvinfo : EIATTR_SPARSE_MMA_MASK
	.align		4
.L_73:
        /*0058*/ 	.byte	0x03, 0x50
        /*005a*/ 	.short	0x0000


	//----- nvinfo : EIATTR_MAXREG_COUNT
	.align		4
        /*005c*/ 	.byte	0x03, 0x1b
        /*005e*/ 	.short	0x00ff


	//----- nvinfo : EIATTR_MERCURY_ISA_VERSION
	.align		4
        /*0060*/ 	.byte	0x03, 0x5f
        /*0062*/ 	.short	0x0101


	//----- nvinfo : EIATTR_VRC_CTA_INIT_COUNT
	.align		4
        /*0064*/ 	.byte	0x02, 0x4a
	.zero		1
	.zero		1


	//----- nvinfo : EIATTR_EXIT_INSTR_OFFSETS
	.align		4
        /*0068*/ 	.byte	0x04, 0x1c
        /*006a*/ 	.short	(.L_75 - .L_74)


	//   ....[0]....
.L_74:
        /*006c*/ 	.word	0x000000d0


	//   ....[1]....
        /*0070*/ 	.word	0x00000190


	//----- nvinfo : EIATTR_CBANK_PARAM_SIZE
	.align		4
.L_75:
        /*0074*/ 	.byte	0x03, 0x19
        /*0076*/ 	.short	0x0020


	//----- nvinfo : EIATTR_PARAM_CBANK
	.align		4
        /*0078*/ 	.byte	0x04, 0x0a
        /*007a*/ 	.short	(.L_77 - .L_76)
	.align		4
.L_76:
        /*007c*/ 	.word	index@(.nv.constant0._Z10comps_wavePPiiiS_m)
        /*0080*/ 	.short	0x0380
        /*0082*/ 	.short	0x0020


	//----- nvinfo : EIATTR_SW_WAR
	.align		4
.L_77:
        /*0084*/ 	.byte	0x04, 0x36
        /*0086*/ 	.short	(.L_79 - .L_78)
.L_78:
        /*0088*/ 	.word	0x00000008
.L_79:


//--------------------- .nv.callgraph             --------------------------
	.section	.nv.callgraph,"",@"SHT_CUDA_CALLGRAPH"
	.align	4
	.sectionentsize	8
	.align		4
        /*0000*/ 	.word	0x00000000
	.align		4
        /*0004*/ 	.word	0xffffffff
	.align		4
        /*0008*/ 	.word	0x00000000
	.align		4
        /*000c*/ 	.word	0xfffffffe
	.align		4
        /*0010*/ 	.word	0x00000000
	.align		4
        /*0014*/ 	.word	0xfffffffd
	.align		4
        /*0018*/ 	.word	0x00000000
	.align		4
        /*001c*/ 	.word	0xfffffffc


//--------------------- .text._Z13compute_masksPPfS_S_ffm --------------------------
	.section	.text._Z13compute_masksPPfS_S_ffm,"ax",@progbits
	.align	128
        .global         _Z13compute_masksPPfS_S_ffm
        .type           _Z13compute_masksPPfS_S_ffm,@function
        .size           _Z13compute_masksPPfS_S_ffm,(.L_x_19 - _Z13compute_masksPPfS_S_ffm)
        .other          _Z13compute_masksPPfS_S_ffm,@"STO_CUDA_ENTRY STV_DEFAULT"
_Z13compute_masksPPfS_S_ffm:
.text._Z13compute_masksPPfS_S_ffm:
[----:B------:R-:W-:Y:S01]  /*0000*/  LDC R1, c[0x0][0x37c] ;  /* 0x0000df00ff017b82 */ /* 0x000fe20000000800 */
[----:B------:R-:W0:Y:S07]  /*0010*/  S2R R3, SR_TID.X ;  /* 0x0000000000037919 */ /* 0x000e2e0000002100 */
[----:B------:R-:W0:Y:S01]  /*0020*/  S2UR UR4, SR_CTAID.X ;  /* 0x00000000000479c3 */ /* 0x000e220000002500 */
[----:B------:R-:W1:Y:S07]  /*0030*/  LDCU.64 UR6, c[0x0][0x358] ;  /* 0x00006b00ff0677ac */ /* 0x000e6e0008000a00 */
[----:B------:R-:W0:Y:S02]  /*0040*/  LDC R0, c[0x0][0x360] ;  /* 0x0000d800ff007b82 */ /* 0x000e240000000800 */
[----:B0-----:R-:W-:Y:S01]  /*0050*/  IMAD R0, R0, UR4, R3 ;  /* 0x0000000400007c24 */ /* 0x001fe2000f8e0203 */
[----:B------:R-:W0:Y:S04]  /*0060*/  LDCU.64 UR4, c[0x0][0x3a0] ;  /* 0x00007400ff0477ac */ /* 0x000e280008000a00 */
[----:B------:R-:W-:-:S13]  /*0070*/  ISETP.GT.AND P1, PT, R0, 0x1f, PT ;  /* 0x0000001f0000780c */ /* 0x000fda0003f24270 */
[----:B------:R-:W1:Y:S08]  /*0080*/  @!P1 LDC.64 R2, c[0x0][0x380] ;  /* 0x0000e000ff029b82 */ /* 0x000e700000000a00 */
[----:B------:R-:W2:Y:S01]  /*0090*/  @!P1 LDC.64 R6, c[0x0][0x390] ;  /* 0x0000e400ff069b82 */ /* 0x000ea20000000a00 */
[----:B-1----:R-:W3:Y:S01]  /*00a0*/  @!P1 LDG.E.64 R2, desc[UR6][R2.64] ;  /* 0x0000000602029981 */ /* 0x002ee2000c1e1b00 */
[----:B0-----:R-:W-:Y:S01]  /*00b0*/  USHF.R.U64 UR4, UR4, 0x5, UR5 ;  /* 0x0000000504047899 */ /* 0x001fe20008001205 */
[----:B---3--:R-:W-:-:S06]  /*00c0*/  @!P1 IMAD.WIDE R4, R0, 0x4, R2 ;  /* 0x0000000400049825 */ /* 0x008fcc00078e0202 */
[----:B------:R-:W3:Y:S01]  /*00d0*/  @!P1 LDG.E R5, desc[UR6][R4.64] ;  /* 0x0000000604059981 */ /* 0x000ee2000c1e1900 */
[----:B------:R-:W-:Y:S01]  /*00e0*/  USHF.R.U32.HI UR5, URZ, 0x5, UR5 ;  /* 0x00000005ff057899 */ /* 0x000fe20008011605 */
[C---:B--2---:R-:W-:Y:S01]  /*00f0*/  @!P1 IMAD.WIDE R2, R0.reuse, 0x4, R6 ;  /* 0x0000000400029825 */ /* 0x044fe200078e0206 */
[----:B------:R-:W-:Y:S01]  /*0100*/  ISETP.LT.U32.AND P0, PT, R0, UR4, PT ;  /* 0x0000000400007c0c */ /* 0x000fe2000bf01070 */
[----:B------:R-:W-:Y:S01]  /*0110*/  BSSY.RECONVERGENT B0, `(.L_x_0) ;  /* 0x00000ac000007945 */ /* 0x000fe20003800200 */
[----:B------:R-:W-:Y:S02]  /*0120*/  SHF.R.S32.HI R9, RZ, 0x1f, R0 ;  /* 0x0000001fff097819 */ /* 0x000fe40000011400 */
[----:B------:R-:W-:-:S05]  /*0130*/  IMAD.U32 R8, RZ, RZ, UR5 ;  /* 0x00000005ff087e24 */ /* 0x000fca000f8e00ff */
[----:B------:R-:W-:Y:S01]  /*0140*/  ISETP.GT.U32.AND.EX P0, PT, R8, R9, PT, P0 ;  /* 0x000000090800720c */ /* 0x000fe20003f04100 */
[----:B---3--:R0:W-:-:S12]  /*0150*/  @!P1 STG.E desc[UR6][R2.64], R5 ;  /* 0x0000000502009986 */ /* 0x0081d8000c101906 */
[----:B------:R-:W-:Y:S05]  /*0160*/  @!P0 BRA `(.L_x_1) ;  /* 0x0000000800988947 */ /* 0x000fea0003800000 */
[----:B------:R-:W1:Y:S02]  /*0170*/  LDCU.64 UR4, c[0x0][0x380] ;  /* 0x00007000ff0477ac */ /* 0x000e640008000a00 */
[----:B-1----:R-:W-:-:S04]  /*0180*/  LEA R6, P0, R0, UR4, 0x3 ;  /* 0x0000000400067c11 */ /* 0x002fc8000f8018ff */
[C---:B------:R-:W-:Y:S01]  /*0190*/  LEA.HI.X R7, R0.reuse, UR5, R9, 0x3, P0 ;  /* 0x0000000500077c11 */ /* 0x040fe200080f1c09 */
[----:B------:R-:W1:Y:S04]  /*01a0*/  LDCU.64 UR4, c[0x0][0x390] ;  /* 0x00007200ff0477ac */ /* 0x000e680008000a00 */
[----:B0-----:R-:W2:Y:S01]  /*01b0*/  LDG.E.64 R2, desc[UR6][R6.64] ;  /* 0x0000000606027981 */ /* 0x001ea2000c1e1b00 */
[----:B-1----:R-:W-:-:S04]  /*01c0*/  LEA R4, P0, R0, UR4, 0x2 ;  /* 0x0000000400047c11 */ /* 0x002fc8000f8010ff */
[----:B------:R-:W-:-:S05]  /*01d0*/  LEA.HI.X R5, R0, UR5, R9, 0x2, P0 ;  /* 0x0000000500057c11 */ /* 0x000fca00080f1409 */
[----:B------:R-:W3:Y:S04]  /*01e0*/  LDG.E R8, desc[UR6][R4.64] ;  /* 0x0000000604087981 */ /* 0x000ee8000c1e1900 */
[----:B--2---:R-:W3:Y:S02]  /*01f0*/  LDG.E R11, desc[UR6][R2.64] ;  /* 0x00000006020b7981 */ /* 0x004ee4000c1e1900 */
[----:B---3--:R-:W-:-:S13]  /*0200*/  FSETP.GT.AND P0, PT, R11, R8, PT ;  /* 0x000000080b00720b */ /* 0x008fda0003f04000 */
[----:B------:R0:W-:Y:S04]  /*0210*/  @P0 STG.E desc[UR6][R4.64], R11 ;  /* 0x0000000b04000986 */ /* 0x0001e8000c101906 */
[----:B------:R-:W2:Y:S01]  /*0220*/  @P0 LDG.E.64 R2, desc[UR6][R6.64] ;  /* 0x0000000606020981 */ /* 0x000ea2000c1e1b00 */
[----:B------:R-:W-:-:S03]  /*0230*/  @P0 IMAD.MOV.U32 R8, RZ, RZ, R11 ;  /* 0x000000ffff080224 */ /* 0x000fc600078e000b */
[----:B--2---:R-:W2:Y:S02]  /*0240*/  LDG.E R13, desc[UR6][R2.64+0x4] ;  /* 0x00000406020d7981 */ /* 0x004ea4000c1e1900 */
[----:B--2---:R-:W-:-:S13]  /*0250*/  FSETP.GT.AND P0, PT, R13, R8, PT ;  /* 0x000000080d00720b */ /* 0x004fda0003f04000 */
[----:B------:R1:W-:Y:S04]  /*0260*/  @P0 STG.E desc[UR6][R4.64], R13 ;  /* 0x0000000d04000986 */ /* 0x0003e8000c101906 */
[----:B------:R-:W2:Y:S01]  /*0270*/  @P0 LDG.E.64 R2, desc[UR6][R6.64] ;  /* 0x0000000606020981 */ /* 0x000ea2000c1e1b00 */
[----:B------:R-:W-:-:S03]  /*0280*/  @P0 IMAD.MOV.U32 R8, RZ, RZ, R13 ;  /* 0x000000ffff080224 */ /* 0x000fc600078e000d */
[----:B--2---:R-:W2:Y:S02]  /*0290*/  LDG.E R15, desc[UR6][R2.64+0x8] ;  /* 0x00000806020f7981 */ /* 0x004ea4000c1e1900 */
[----:B--2---:R-:W-:-:S13]  /*02a0*/  FSETP.GT.AND P0, PT, R15, R8, PT ;  /* 0x000000080f00720b */ /* 0x004fda0003f04000 */
[----:B------:R2:W-:Y:S04]  /*02b0*/  @P0 STG.E desc[UR6][R4.64], R15 ;  /* 0x0000000f04000986 */ /* 0x0005e8000c101906 */
[----:B------:R-:W0:Y:S01]  /*02c0*/  @P0 LDG.E.64 R2, desc[UR6][R6.64] ;  /* 0x0000000606020981 */ /* 0x000e22000c1e1b00 */
[----:B------:R-:W-:-:S03]  /*02d0*/  @P0 IMAD.MOV.U32 R8, RZ, RZ, R15 ;  /* 0x000000ffff080224 */ /* 0x000fc600078e000f */
[----:B0-----:R-:W3:Y:S02]  /*02e0*/  LDG.E R11, desc[UR6][R2.64+0xc] ;  /* 0x00000c06020b7981 */ /* 0x001ee4000c1e1900 */
[----:B---3--:R-:W-:-:S13]  /*02f0*/  FSETP.GT.AND P0, PT, R11, R8, PT ;  /* 0x000000080b00720b */ /* 0x008fda0003f04000 */
[----:B------:R0:W-:Y:S04]  /*0300*/  @P0 STG.E desc[UR6][R4.64], R11 ;  /* 0x0000000b04000986 */ /* 0x0001e8000c101906 */
[----:B------:R-:W1:Y:S01]  /*0310*/  @P0 LDG.E.64 R2, desc[UR6][R6.64] ;  /* 0x0000000606020981 */ /* 0x000e62000c1e1b00 */
[----:B------:R-:W-:-:S03]  /*0320*/  @P0 IMAD.MOV.U32 R8, RZ, RZ, R11 ;  /* 0x000000ffff080224 */ /* 0x000fc600078e000b */
[----:B-1----:R-:W3:Y:S02]  /*0330*/  LDG.E R13, desc[UR6][R2.64+0x10] ;  /* 0x00001006020d7981 */ /* 0x002ee4000c1e1900 */
[----:B---3--:R-:W-:-:S13]  /*0340*/  FSETP.GT.AND P0, PT, R13, R8, PT ;  /* 0x000000080d00720b */ /* 0x008fda0003f04000 */
        /* <DEDUP_REMOVED lines=135> */
[----:B------:R2:W-:Y:S02]  /*0bc0*/  @P0 STG.E desc[UR6][R4.64], R13 ;  /* 0x0000000d04000986 */ /* 0x0005e4000c101906 */
.L_x_1:
[----:B------:R-:W-:Y:S05]  /*0bd0*/  BSYNC.RECONVERGENT B0 ;  /* 0x0000000000007941 */ /* 0x000fea0003800200 */
.L_x_0:
[----:B------:R-:W-:Y:S06]  /*0be0*/  BAR.SYNC.DEFER_BLOCKING 0x0 ;  /* 0x0000000000007b1d */ /* 0x000fec0000010000 */
[----:B------:R-:W-:Y:S05]  /*0bf0*/  @P1 EXIT ;  /* 0x000000000000194d */ /* 0x000fea0003800000 */
[----:B------:R-:W0:Y:S01]  /*0c00*/  LDCU.64 UR4, c[0x0][0x388] ;  /* 0x00007100ff0477ac */ /* 0x000e220008000a00 */
[C---:B--2---:R-:W-:Y:S01]  /*0c10*/  IMAD.SHL.U32 R4, R0.reuse, 0x4, RZ ;  /* 0x0000000400047824 */ /* 0x044fe200078e00ff */
[----:B------:R-:W-:-:S04]  /*0c20*/  SHF.L.U64.HI R0, R0, 0x2, R9 ;  /* 0x0000000200007819 */ /* 0x000fc80000010209 */
[----:B0-----:R-:W-:-:S04]  /*0c30*/  IADD3 R2, P0, PT, R4, UR4, RZ ;  /* 0x0000000404027c10 */ /* 0x001fc8000ff1e0ff */
[----:B------:R-:W-:-:S05]  /*0c40*/  IADD3.X R3, PT, PT, R0, UR5, RZ, P0, !PT ;  /* 0x0000000500037c10 */ /* 0x000fca00087fe4ff */
[----:B------:R-:W2:Y:S02]  /*0c50*/  LDG.E R2, desc[UR6][R2.64] ;  /* 0x0000000602027981 */ /* 0x000ea4000c1e1900 */
[----:B--2---:R-:W-:-:S13]  /*0c60*/  FSETP.NEU.AND P0, PT, R2, RZ, PT ;  /* 0x000000ff0200720b */ /* 0x004fda0003f0d000 */
[----:B------:R-:W-:Y:S05]  /*0c70*/  @P0 EXIT ;  /* 0x000000000000094d */ /* 0x000fea0003800000 */
[----:B------:R-:W0:Y:S02]  /*0c80*/  LDCU.64 UR4, c[0x0][0x390] ;  /* 0x00007200ff0477ac */ /* 0x000e240008000a00 */
[----:B0-----:R-:W-:-:S04]  /*0c90*/  IADD3 R2, P0, PT, R4, UR4, RZ ;  /* 0x0000000404027c10 */ /* 0x001fc8000ff1e0ff */
[----:B------:R-:W-:-:S05]  /*0ca0*/  IADD3.X R3, PT, PT, R0, UR5, RZ, P0, !PT ;  /* 0x0000000500037c10 */ /* 0x000fca00087fe4ff */
[----:B------:R-:W-:Y:S01]  /*0cb0*/  STG.E desc[UR6][R2.64], RZ ;  /* 0x000000ff02007986 */ /* 0x000fe2000c101906 */
[----:B------:R-:W-:Y:S05]  /*0cc0*/  EXIT ;  /* 0x000000000000794d */ /* 0x000fea0003800000 */
.L_x_2:
[----:B------:R-:W-:-:S00]  /*0cd0*/  BRA `(.L_x_2) ;  /* 0xfffffffc00fc7947 */ /* 0x000fc0000383ffff */
[----:B------:R-:W-:-:S00]  /*0ce0*/  NOP ;  /* 0x0000000000007918 */ /* 0x000fc00000000000 */
        /* <DEDUP_REMOVED lines=9> */
.L_x_19:


//--------------------- .text._Z9normalizePfS_ffm --------------------------
	.section	.text._Z9normalizePfS_ffm,"ax",@progbits
	.align	128
        .global         _Z9normalizePfS_ffm
        .type           _Z9normalizePfS_ffm,@function
        .size           _Z9normalizePfS_ffm,(.L_x_18 - _Z9normalizePfS_ffm)
        .other          _Z9normalizePfS_ffm,@"STO_CUDA_ENTRY STV_DEFAULT"
_Z9normalizePfS_ffm:
.text._Z9normalizePfS_ffm:
[----:B------:R-:W-:Y:S01]  /*0000*/  LDC R1, c[0x0][0x37c] ;  /* 0x0000df00ff017b82 */ /* 0x000fe20000000800 */
[----:B------:R-:W0:Y:S07]  /*0010*/  S2R R3, SR_TID.X ;  /* 0x0000000000037919 */ /* 0x000e2e0000002100 */
[----:B------:R-:W0:Y:S01]  /*0020*/  S2UR UR4, SR_CTAID.X ;  /* 0x00000000000479c3 */ /* 0x000e220000002500 */
[----:B------:R-:W1:Y:S07]  /*0030*/  LDCU.64 UR6, c[0x0][0x398] ;  /* 0x00007300ff0677ac */ /* 0x000e6e0008000a00 */
[----:B------:R-:W0:Y:S02]  /*0040*/  LDC R0, c[0x0][0x360] ;  /* 0x0000d800ff007b82 */ /* 0x000e240000000800 */
[----:B0-----:R-:W-:-:S05]  /*0050*/  IMAD R0, R0, UR4, R3 ;  /* 0x0000000400007c24 */ /* 0x001fca000f8e0203 */
[----:B-1----:R-:W-:Y:S02]  /*0060*/  ISETP.GE.U32.AND P0, PT, R0, UR6, PT ;  /* 0x0000000600007c0c */ /* 0x002fe4000bf06070 */
[----:B------:R-:W-:-:S04]  /*0070*/  SHF.R.S32.HI R3, RZ, 0x1f, R0 ;  /* 0x0000001fff037819 */ /* 0x000fc80000011400 */
[----:B------:R-:W-:-:S13]  /*0080*/  ISETP.GE.U32.AND.EX P0, PT, R3, UR7, PT, P0 ;  /* 0x0000000703007c0c */ /* 0x000fda000bf06100 */
[----:B------:R-:W-:Y:S05]  /*0090*/  @P0 EXIT ;  /* 0x000000000000094d */ /* 0x000fea0003800000 */
[----:B------:R-:W0:Y:S01]  /*00a0*/  LDCU.64 UR6, c[0x0][0x388] ;  /* 0x00007100ff0677ac */ /* 0x000e220008000a00 */
[C---:B------:R-:W-:Y:S01]  /*00b0*/  IMAD.SHL.U32 R7, R0.reuse, 0x4, RZ ;  /* 0x0000000400077824 */ /* 0x040fe200078e00ff */
[----:B------:R-:W-:Y:S01]  /*00c0*/  SHF.L.U64.HI R0, R0, 0x2, R3 ;  /* 0x0000000200007819 */ /* 0x000fe20000010203 */
[----:B------:R-:W1:Y:S03]  /*00d0*/  LDCU.64 UR4, c[0x0][0x358] ;  /* 0x00006b00ff0477ac */ /* 0x000e660008000a00 */
[----:B0-----:R-:W-:Y:S01]  /*00e0*/  IADD3 R2, P0, PT, R7, UR6, RZ ;  /* 0x0000000607027c10 */ /* 0x001fe2000ff1e0ff */
[----:B------:R-:W0:Y:S03]  /*00f0*/  LDCU UR6, c[0x0][0x394] ;  /* 0x00007280ff0677ac */ /* 0x000e260008000800 */
[----:B------:R-:W-:-:S05]  /*0100*/  IADD3.X R3, PT, PT, R0, UR7, RZ, P0, !PT ;  /* 0x0000000700037c10 */ /* 0x000fca00087fe4ff */
[----:B-1----:R-:W0:Y:S02]  /*0110*/  LDG.E R2, desc[UR4][R2.64] ;  /* 0x0000000402027981 */ /* 0x002e24000c1e1900 */
[----:B0-----:R-:W-:-:S13]  /*0120*/  FSETP.GE.AND P0, PT, R2, UR6, PT ;  /* 0x0000000602007c0b */ /* 0x001fda000bf06000 */
[----:B------:R-:W0:Y:S01]  /*0130*/  @P0 LDC.64 R4, c[0x0][0x380] ;  /* 0x0000e000ff040b82 */ /* 0x000e220000000a00 */
[----:B------:R-:W-:Y:S01]  /*0140*/  @P0 IMAD.MOV.U32 R9, RZ, RZ, 0x3f800000 ;  /* 0x3f800000ff090424 */ /* 0x000fe200078e00ff */
[----:B0-----:R-:W-:-:S05]  /*0150*/  @P0 IADD3 R4, P1, PT, R7, R4, RZ ;  /* 0x0000000407040210 */ /* 0x001fca0007f3e0ff */
[----:B------:R-:W-:-:S05]  /*0160*/  @P0 IMAD.X R5, R0, 0x1, R5, P1 ;  /* 0x0000000100050824 */ /* 0x000fca00008e0605 */
[----:B------:R0:W-:Y:S01]  /*0170*/  @P0 STG.E desc[UR4][R4.64], R9 ;  /* 0x0000000904000986 */ /* 0x0001e2000c101904 */
[----:B------:R-:W-:Y:S05]  /*0180*/  @P0 EXIT ;  /* 0x000000000000094d */ /* 0x000fea0003800000 */
[----:B------:R-:W1:Y:S01]  /*0190*/  LDCU.64 UR8, c[0x0][0x380] ;  /* 0x00007000ff0877ac */ /* 0x000e620008000a00 */
[----:B0-----:R-:W0:Y:S01]  /*01a0*/  LDC R9, c[0x0][0x390] ;  /* 0x0000e400ff097b82 */ /* 0x001e220000000800 */
[----:B-1----:R-:W-:-:S04]  /*01b0*/  IADD3 R4, P0, PT, R7, UR8, RZ ;  /* 0x0000000807047c10 */ /* 0x002fc8000ff1e0ff */
[----:B------:R-:W-:-:S05]  /*01c0*/  IADD3.X R5, PT, PT, R0, UR9, RZ, P0, !PT ;  /* 0x0000000900057c10 */ /* 0x000fca00087fe4ff */
[----:B------:R-:W0:Y:S02]  /*01d0*/  LDG.E R0, desc[UR4][R4.64] ;  /* 0x0000000404007981 */ /* 0x000e24000c1e1900 */
[----:B0-----:R-:W-:-:S13]  /*01e0*/  FSETP.GEU.AND P0, PT, R0, R9, PT ;  /* 0x000000090000720b */ /* 0x001fda0003f0e000 */
[----:B------:R0:W-:Y:S01]  /*01f0*/  @!P0 STG.E desc[UR4][R4.64], RZ ;  /* 0x000000ff04008986 */ /* 0x0001e2000c101904 */
[----:B------:R-:W-:Y:S05]  /*0200*/  @!P0 EXIT ;  /* 0x000000000000894d */ /* 0x000fea0003800000 */
[----:B------:R-:W-:Y:S01]  /*0210*/  FADD R3, -R9, UR6 ;  /* 0x0000000609037e21 */ /* 0x000fe20008000100 */
[----:B------:R-:W-:Y:S01]  /*0220*/  FADD R0, R2, -R9 ;  /* 0x8000000902007221 */ /* 0x000fe20000000000 */
[----:B------:R-:W-:Y:S02]  /*0230*/  BSSY.RECONVERGENT B0, `(.L_x_3) ;  /* 0x000000c000007945 */ /* 0x000fe40003800200 */
[----:B------:R-:W1:Y:S08]  /*0240*/  MUFU.RCP R6, R3 ;  /* 0x0000000300067308 */ /* 0x000e700000001000 */
[----:B------:R-:W2:Y:S01]  /*0250*/  FCHK P0, R0, R3 ;  /* 0x0000000300007302 */ /* 0x000ea20000000000 */
[----:B-1----:R-:W-:-:S04]  /*0260*/  FFMA R7, -R3, R6, 1 ;  /* 0x3f80000003077423 */ /* 0x002fc80000000106 */
[----:B------:R-:W-:-:S04]  /*0270*/  FFMA R7, R6, R7, R6 ;  /* 0x0000000706077223 */ /* 0x000fc80000000006 */
[----:B------:R-:W-:-:S04]  /*0280*/  FFMA R2, R0, R7, RZ ;  /* 0x0000000700027223 */ /* 0x000fc800000000ff */
[----:B------:R-:W-:-:S04]  /*0290*/  FFMA R6, -R3, R2, R0 ;  /* 0x0000000203067223 */ /* 0x000fc80000000100 */
[----:B------:R-:W-:Y:S01]  /*02a0*/  FFMA R7, R7, R6, R2 ;  /* 0x0000000607077223 */ /* 0x000fe20000000002 */
[----:B--2---:R-:W-:Y:S06]  /*02b0*/  @!P0 BRA `(.L_x_4) ;  /* 0x00000000000c8947 */ /* 0x004fec0003800000 */
[----:B------:R-:W-:-:S07]  /*02c0*/  MOV R2, 0x2e0 ;  /* 0x000002e000027802 */ /* 0x000fce0000000f00 */
[----:B0-----:R-:W-:Y:S05]  /*02d0*/  CALL.REL.NOINC `($__internal_0_$__cuda_sm3x_div_rn_noftz_f32_slowpath) ;  /* 0x0000000000107944 */ /* 0x001fea0003c00000 */
[----:B------:R-:W-:-:S07]  /*02e0*/  IMAD.MOV.U32 R7, RZ, RZ, R0 ;  /* 0x000000ffff077224 */ /* 0x000fce00078e0000 */
.L_x_4:
[----:B------:R-:W-:Y:S05]  /*02f0*/  BSYNC.RECONVERGENT B0 ;  /* 0x0000000000007941 */ /* 0x000fea0003800200 */
.L_x_3:
[----:B------:R-:W-:Y:S01]  /*0300*/  STG.E desc[UR4][R4.64], R7 ;  /* 0x0000000704007986 */ /* 0x000fe2000c101904 */
[----:B------:R-:W-:Y:S05]  /*0310*/  EXIT ;  /* 0x000000000000794d */ /* 0x000fea0003800000 */
        .weak           $__internal_0_$__cuda_sm3x_div_rn_noftz_f32_slowpath
        .type           $__internal_0_$__cuda_sm3x_div_rn_noftz_f32_slowpath,@function
        .size           $__internal_0_$__cuda_sm3x_div_rn_noftz_f32_slowpath,(.L_x_18 - $__internal_0_$__cuda_sm3x_div_rn_noftz_f32_slowpath)
$__internal_0_$__cuda_sm3x_div_rn_noftz_f32_slowpath:
[--C-:B------:R-:W-:Y:S01]  /*0320*/  SHF.R.U32.HI R7, RZ, 0x17, R3.reuse ;  /* 0x00000017ff077819 */ /* 0x100fe20000011603 */
[----:B------:R-:W-:Y:S01]  /*0330*/  BSSY.RECONVERGENT B1, `(.L_x_5) ;  /* 0x0000064000017945 */ /* 0x000fe20003800200 */
[--C-:B------:R-:W-:Y:S01]  /*0340*/  SHF.R.U32.HI R6, RZ, 0x17, R0.reuse ;  /* 0x00000017ff067819 */ /* 0x100fe20000011600 */
[----:B------:R-:W-:Y:S01]  /*0350*/  IMAD.MOV.U32 R8, RZ, RZ, R0 ;  /* 0x000000ffff087224 */ /* 0x000fe200078e0000 */
[----:B------:R-:W-:Y:S01]  /*0360*/  LOP3.LUT R7, R7, 0xff, RZ, 0xc0, !PT ;  /* 0x000000ff07077812 */ /* 0x000fe200078ec0ff */
[----:B------:R-:W-:Y:S01]  /*0370*/  IMAD.MOV.U32 R9, RZ, RZ, R3 ;  /* 0x000000ffff097224 */ /* 0x000fe200078e0003 */
[----:B------:R-:W-:-:S03]  /*0380*/  LOP3.LUT R6, R6, 0xff, RZ, 0xc0, !PT ;  /* 0x000000ff06067812 */ /* 0x000fc600078ec0ff */
[----:B------:R-:W-:Y:S02]  /*0390*/  VIADD R12, R7, 0xffffffff ;  /* 0xffffffff070c7836 */ /* 0x000fe40000000000 */
[----:B------:R-:W-:-:S03]  /*03a0*/  VIADD R11, R6, 0xffffffff ;  /* 0xffffffff060b7836 */ /* 0x000fc60000000000 */
[----:B------:R-:W-:-:S04]  /*03b0*/  ISETP.GT.U32.AND P0, PT, R12, 0xfd, PT ;  /* 0x000000fd0c00780c */ /* 0x000fc80003f04070 */
[----:B------:R-:W-:-:S13]  /*03c0*/  ISETP.GT.U32.OR P0, PT, R11, 0xfd, P0 ;  /* 0x000000fd0b00780c */ /* 0x000fda0000704470 */
[----:B------:R-:W-:Y:S01]  /*03d0*/  @!P0 IMAD.MOV.U32 R10, RZ, RZ, RZ ;  /* 0x000000ffff0a8224 */ /* 0x000fe200078e00ff */
[----:B------:R-:W-:Y:S06]  /*03e0*/  @!P0 BRA `(.L_x_6) ;  /* 0x00000000005c8947 */ /* 0x000fec0003800000 */
[----:B------:R-:W-:Y:S02]  /*03f0*/  FSETP.GTU.FTZ.AND P0, PT, |R0|, +INF , PT ;  /* 0x7f8000000000780b */ /* 0x000fe40003f1c200 */
[----:B------:R-:W-:-:S04]  /*0400*/  FSETP.GTU.FTZ.AND P1, PT, |R3|, +INF , PT ;  /* 0x7f8000000300780b */ /* 0x000fc80003f3c200 */
[----:B------:R-:W-:-:S13]  /*0410*/  PLOP3.LUT P0, PT, P0, P1, PT, 0xf8, 0x8f ;  /* 0x00000000008f781c */ /* 0x000fda0000703f70 */
[----:B------:R-:W-:Y:S05]  /*0420*/  @P0 BRA `(.L_x_7) ;  /* 0x00000004004c0947 */ /* 0x000fea0003800000 */
[----:B------:R-:W-:-:S13]  /*0430*/  LOP3.LUT P0, RZ, R9, 0x7fffffff, R8, 0xc8, !PT ;  /* 0x7fffffff09ff7812 */ /* 0x000fda000780c808 */
[----:B------:R-:W-:Y:S05]  /*0440*/  @!P0 BRA `(.L_x_8) ;  /* 0x00000004003c8947 */ /* 0x000fea0003800000 */
[C---:B------:R-:W-:Y:S02]  /*0450*/  FSETP.NEU.FTZ.AND P2, PT, |R0|.reuse, +INF , PT ;  /* 0x7f8000000000780b */ /* 0x040fe40003f5d200 */
[----:B------:R-:W-:Y:S02]  /*0460*/  FSETP.NEU.FTZ.AND P1, PT, |R3|, +INF , PT ;  /* 0x7f8000000300780b */ /* 0x000fe40003f3d200 */
[----:B------:R-:W-:-:S11]  /*0470*/  FSETP.NEU.FTZ.AND P0, PT, |R0|, +INF , PT ;  /* 0x7f8000000000780b */ /* 0x000fd60003f1d200 */
[----:B------:R-:W-:Y:S05]  /*0480*/  @!P1 BRA !P2, `(.L_x_8) ;  /* 0x00000004002c9947 */ /* 0x000fea0005000000 */
[----:B------:R-:W-:-:S04]  /*0490*/  LOP3.LUT P2, RZ, R8, 0x7fffffff, RZ, 0xc0, !PT ;  /* 0x7fffffff08ff7812 */ /* 0x000fc8000784c0ff */
[----:B------:R-:W-:-:S13]  /*04a0*/  PLOP3.LUT P1, PT, P1, P2, PT, 0x2f, 0xf2 ;  /* 0x0000000000f2781c */ /* 0x000fda0000f24577 */
[----:B------:R-:W-:Y:S05]  /*04b0*/  @P1 BRA `(.L_x_9) ;  /* 0x0000000400181947 */ /* 0x000fea0003800000 */
[----:B------:R-:W-:-:S04]  /*04c0*/  LOP3.LUT P1, RZ, R9, 0x7fffffff, RZ, 0xc0, !PT ;  /* 0x7fffffff09ff7812 */ /* 0x000fc8000782c0ff */
[----:B------:R-:W-:-:S13]  /*04d0*/  PLOP3.LUT P0, PT, P0, P1, PT, 0x2f, 0xf2 ;  /* 0x0000000000f2781c */ /* 0x000fda0000702577 */
[----:B------:R-:W-:Y:S05]  /*04e0*/  @P0 BRA `(.L_x_10) ;  /* 0x0000000400000947 */ /* 0x000fea0003800000 */
[----:B------:R-:W-:Y:S02]  /*04f0*/  ISETP.GE.AND P0, PT, R11, RZ, PT ;  /* 0x000000ff0b00720c */ /* 0x000fe40003f06270 */
[----:B------:R-:W-:-:S11]  /*0500*/  ISETP.GE.AND P1, PT, R12, RZ, PT ;  /* 0x000000ff0c00720c */ /* 0x000fd60003f26270 */
[----:B------:R-:W-:Y:S02]  /*0510*/  @P0 IMAD.MOV.U32 R10, RZ, RZ, RZ ;  /* 0x000000ffff0a0224 */ /* 0x000fe400078e00ff */
[----:B------:R-:W-:Y:S01]  /*0520*/  @!P0 FFMA R8, R0, 1.84467440737095516160e+19, RZ ;  /* 0x5f80000000088823 */ /* 0x000fe200000000ff */
[----:B------:R-:W-:Y:S02]  /*0530*/  @!P0 IMAD.MOV.U32 R10, RZ, RZ, -0x40 ;  /* 0xffffffc0ff0a8424 */ /* 0x000fe400078e00ff */
[----:B------:R-:W-:Y:S02]  /*0540*/  @!P1 FFMA R9, R3, 1.84467440737095516160e+19, RZ ;  /* 0x5f80000003099823 */ /* 0x000fe400000000ff */
[----:B------:R-:W-:-:S07]  /*0550*/  @!P1 VIADD R10, R10, 0x40 ;  /* 0x000000400a0a9836 */ /* 0x000fce0000000000 */
.L_x_6:
[----:B------:R-:W-:Y:S01]  /*0560*/  LEA R0, R7, 0xc0800000, 0x17 ;  /* 0xc080000007007811 */ /* 0x000fe200078eb8ff */
[----:B------:R-:W-:Y:S01]  /*0570*/  VIADD R6, R6, 0xffffff81 ;  /* 0xffffff8106067836 */ /* 0x000fe20000000000 */
[----:B------:R-:W-:Y:S03]  /*0580*/  BSSY.RECONVERGENT B2, `(.L_x_11) ;  /* 0x0000035000027945 */ /* 0x000fe60003800200 */
[----:B------:R-:W-:Y:S01]  /*0590*/  IMAD.IADD R9, R9, 0x1, -R0 ;  /* 0x0000000109097824 */ /* 0x000fe200078e0a00 */
[C---:B------:R-:W-:Y:S01]  /*05a0*/  IADD3 R7, PT, PT, R6.reuse, 0x7f, -R7 ;  /* 0x0000007f06077810 */ /* 0x040fe20007ffe807 */
[----:B------:R-:W-:Y:S02]  /*05b0*/  IMAD R0, R6, -0x800000, R8 ;  /* 0xff80000006007824 */ /* 0x000fe400078e0208 */
[----:B------:R-:W0:Y:S01]  /*05c0*/  MUFU.RCP R3, R9 ;  /* 0x0000000900037308 */ /* 0x000e220000001000 */
[----:B------:R-:W-:Y:S01]  /*05d0*/  FADD.FTZ R11, -R9, -RZ ;  /* 0x800000ff090b7221 */ /* 0x000fe20000010100 */
[----:B------:R-:W-:-:S03]  /*05e0*/  IMAD.IADD R7, R7, 0x1, R10 ;  /* 0x0000000107077824 */ /* 0x000fc600078e020a */
[----:B0-----:R-:W-:-:S04]  /*05f0*/  FFMA R12, R3, R11, 1 ;  /* 0x3f800000030c7423 */ /* 0x001fc8000000000b */
[----:B------:R-:W-:-:S04]  /*0600*/  FFMA R12, R3, R12, R3 ;  /* 0x0000000c030c7223 */ /* 0x000fc80000000003 */
[----:B------:R-:W-:-:S04]  /*0610*/  FFMA R3, R0, R12, RZ ;  /* 0x0000000c00037223 */ /* 0x000fc800000000ff */
[----:B------:R-:W-:-:S04]  /*0620*/  FFMA R8, R11, R3, R0 ;  /* 0x000000030b087223 */ /* 0x000fc80000000000 */
[----:B------:R-:W-:-:S04]  /*0630*/  FFMA R13, R12, R8, R3 ;  /* 0x000000080c0d7223 */ /* 0x000fc80000000003 */
[----:B------:R-:W-:-:S04]  /*0640*/  FFMA R8, R11, R13, R0 ;  /* 0x0000000d0b087223 */ /* 0x000fc80000000000 */
[----:B------:R-:W-:-:S05]  /*0650*/  FFMA R0, R12, R8, R13 ;  /* 0x000000080c007223 */ /* 0x000fca000000000d */
[----:B------:R-:W-:-:S04]  /*0660*/  SHF.R.U32.HI R3, RZ, 0x17, R0 ;  /* 0x00000017ff037819 */ /* 0x000fc80000011600 */
[----:B------:R-:W-:-:S05]  /*0670*/  LOP3.LUT R3, R3, 0xff, RZ, 0xc0, !PT ;  /* 0x000000ff03037812 */ /* 0x000fca00078ec0ff */
[----:B------:R-:W-:-:S04]  /*0680*/  IMAD.IADD R9, R3, 0x1, R7 ;  /* 0x0000000103097824 */ /* 0x000fc800078e0207 */
[----:B------:R-:W-:-:S05]  /*0690*/  VIADD R3, R9, 0xffffffff ;  /* 0xffffffff09037836 */ /* 0x000fca0000000000 */
[----:B------:R-:W-:-:S13]  /*06a0*/  ISETP.GE.U32.AND P0, PT, R3, 0xfe, PT ;  /* 0x000000fe0300780c */ /* 0x000fda0003f06070 */
[----:B------:R-:W-:Y:S05]  /*06b0*/  @!P0 BRA `(.L_x_12) ;  /* 0x0000000000808947 */ /* 0x000fea0003800000 */
[----:B------:R-:W-:-:S13]  /*06c0*/  ISETP.GT.AND P0, PT, R9, 0xfe, PT ;  /* 0x000000fe0900780c */ /* 0x000fda0003f04270 */
[----:B------:R-:W-:Y:S05]  /*06d0*/  @P0 BRA `(.L_x_13) ;  /* 0x00000000006c0947 */ /* 0x000fea0003800000 */
[----:B------:R-:W-:-:S13]  /*06e0*/  ISETP.GE.AND P0, PT, R9, 0x1, PT ;  /* 0x000000010900780c */ /* 0x000fda0003f06270 */
[----:B------:R-:W-:Y:S05]  /*06f0*/  @P0 BRA `(.L_x_14) ;  /* 0x0000000000740947 */ /* 0x000fea0003800000 */
[----:B------:R-:W-:Y:S02]  /*0700*/  ISETP.GE.AND P0, PT, R9, -0x18, PT ;  /* 0xffffffe80900780c */ /* 0x000fe40003f06270 */
[----:B------:R-:W-:-:S11]  /*0710*/  LOP3.LUT R0, R0, 0x80000000, RZ, 0xc0, !PT ;  /* 0x8000000000007812 */ /* 0x000fd600078ec0ff */
[----:B------:R-:W-:Y:S05]  /*0720*/  @!P0 BRA `(.L_x_14) ;  /* 0x0000000000688947 */ /* 0x000fea0003800000 */
[CCC-:B------:R-:W-:Y:S01]  /*0730*/  FFMA.RZ R3, R12.reuse, R8.reuse, R13.reuse ;  /* 0x000000080c037223 */ /* 0x1c0fe2000000c00d */
[CCC-:B------:R-:W-:Y:S01]  /*0740*/  FFMA.RM R6, R12.reuse, R8.reuse, R13.reuse ;  /* 0x000000080c067223 */ /* 0x1c0fe2000000400d */
[C---:B------:R-:W-:Y:S02]  /*0750*/  ISETP.NE.AND P2, PT, R9.reuse, RZ, PT ;  /* 0x000000ff0900720c */ /* 0x040fe40003f45270 */
[----:B------:R-:W-:Y:S02]  /*0760*/  ISETP.NE.AND P1, PT, R9, RZ, PT ;  /* 0x000000ff0900720c */ /* 0x000fe40003f25270 */
[----:B------:R-:W-:Y:S01]  /*0770*/  LOP3.LUT R7, R3, 0x7fffff, RZ, 0xc0, !PT ;  /* 0x007fffff03077812 */ /* 0x000fe200078ec0ff */
[----:B------:R-:W-:Y:S01]  /*0780*/  FFMA.RP R3, R12, R8, R13 ;  /* 0x000000080c037223 */ /* 0x000fe2000000800d */
[----:B------:R-:W-:Y:S02]  /*0790*/  VIADD R8, R9, 0x20 ;  /* 0x0000002009087836 */ /* 0x000fe40000000000 */
[----:B------:R-:W-:Y:S01]  /*07a0*/  LOP3.LUT R7, R7, 0x800000, RZ, 0xfc, !PT ;  /* 0x0080000007077812 */ /* 0x000fe200078efcff */
[----:B------:R-:W-:Y:S01]  /*07b0*/  IMAD.MOV R9, RZ, RZ, -R9 ;  /* 0x000000ffff097224 */ /* 0x000fe200078e0a09 */
[----:B------:R-:W-:-:S02]  /*07c0*/  FSETP.NEU.FTZ.AND P0, PT, R3, R6, PT ;  /* 0x000000060300720b */ /* 0x000fc40003f1d000 */
[----:B------:R-:W-:Y:S02]  /*07d0*/  SHF.L.U32 R8, R7, R8, RZ ;  /* 0x0000000807087219 */ /* 0x000fe400000006ff */
[----:B------:R-:W-:Y:S02]  /*07e0*/  SEL R6, R9, RZ, P2 ;  /* 0x000000ff09067207 */ /* 0x000fe40001000000 */
[----:B------:R-:W-:Y:S02]  /*07f0*/  ISETP.NE.AND P1, PT, R8, RZ, P1 ;  /* 0x000000ff0800720c */ /* 0x000fe40000f25270 */
[----:B------:R-:W-:Y:S02]  /*0800*/  SHF.R.U32.HI R6, RZ, R6, R7 ;  /* 0x00000006ff067219 */ /* 0x000fe40000011607 */
[----:B------:R-:W-:Y:S02]  /*0810*/  PLOP3.LUT P0, PT, P0, P1, PT, 0xf8, 0x8f ;  /* 0x00000000008f781c */ /* 0x000fe40000703f70 */
[----:B------:R-:W-:-:S02]  /*0820*/  SHF.R.U32.HI R8, RZ, 0x1, R6 ;  /* 0x00000001ff087819 */ /* 0x000fc40000011606 */
[----:B------:R-:W-:-:S04]  /*0830*/  SEL R3, RZ, 0x1, !P0 ;  /* 0x00000001ff037807 */ /* 0x000fc80004000000 */
[----:B------:R-:W-:-:S04]  /*0840*/  LOP3.LUT R3, R3, 0x1, R8, 0xf8, !PT ;  /* 0x0000000103037812 */ /* 0x000fc800078ef808 */
[----:B------:R-:W-:-:S05]  /*0850*/  LOP3.LUT R3, R3, R6, RZ, 0xc0, !PT ;  /* 0x0000000603037212 */ /* 0x000fca00078ec0ff */
[----:B------:R-:W-:-:S05]  /*0860*/  IMAD.IADD R3, R8, 0x1, R3 ;  /* 0x0000000108037824 */ /* 0x000fca00078e0203 */
[----:B------:R-:W-:Y:S01]  /*0870*/  LOP3.LUT R0, R3, R0, RZ, 0xfc, !PT ;  /* 0x0000000003007212 */ /* 0x000fe200078efcff */
[----:B------:R-:W-:Y:S06]  /*0880*/  BRA `(.L_x_14) ;  /* 0x0000000000107947 */ /* 0x000fec0003800000 */
.L_x_13:
[----:B------:R-:W-:-:S04]  /*0890*/  LOP3.LUT R0, R0, 0x80000000, RZ, 0xc0, !PT ;  /* 0x8000000000007812 */ /* 0x000fc800078ec0ff */
[----:B------:R-:W-:Y:S01]  /*08a0*/  LOP3.LUT R0, R0, 0x7f800000, RZ, 0xfc, !PT ;  /* 0x7f80000000007812 */ /* 0x000fe200078efcff */
[----:B------:R-:W-:Y:S06]  /*08b0*/  BRA `(.L_x_14) ;  /* 0x0000000000047947 */ /* 0x000fec0003800000 */
.L_x_12:
[----:B------:R-:W-:-:S07]  /*08c0*/  IMAD R0, R7, 0x800000, R0 ;  /* 0x0080000007007824 */ /* 0x000fce00078e0200 */
.L_x_14:
[----:B------:R-:W-:Y:S05]  /*08d0*/  BSYNC.RECONVERGENT B2 ;  /* 0x0000000000027941 */ /* 0x000fea0003800200 */
.L_x_11:
[----:B------:R-:W-:Y:S05]  /*08e0*/  BRA `(.L_x_15) ;  /* 0x0000000000207947 */ /* 0x000fea0003800000 */
.L_x_10:
[----:B------:R-:W-:-:S04]  /*08f0*/  LOP3.LUT R0, R9, 0x80000000, R8, 0x48, !PT ;  /* 0x8000000009007812 */ /* 0x000fc800078e4808 */
[----:B------:R-:W-:Y:S01]  /*0900*/  LOP3.LUT R0, R0, 0x7f800000, RZ, 0xfc, !PT ;  /* 0x7f80000000007812 */ /* 0x000fe200078efcff */
[----:B------:R-:W-:Y:S06]  /*0910*/  BRA `(.L_x_15) ;  /* 0x0000000000147947 */ /* 0x000fec0003800000 */
.L_x_9:
[----:B------:R-:W-:Y:S01]  /*0920*/  LOP3.LUT R0, R9, 0x80000000, R8, 0x48, !PT ;  /* 0x8000000009007812 */ /* 0x000fe200078e4808 */
[----:B------:R-:W-:Y:S06]  /*0930*/  BRA `(.L_x_15) ;  /* 0x00000000000c7947 */ /* 0x000fec0003800000 */
.L_x_8:
[----:B------:R-:W0:Y:S01]  /*0940*/  MUFU.RSQ R0, -QNAN ;  /* 0xffc0000000007908 */ /* 0x000e220000001400 */
[----:B------:R-:W-:Y:S05]  /*0950*/  BRA `(.L_x_15) ;  /* 0x0000000000047947 */ /* 0x000fea0003800000 */
.L_x_7:
[----:B------:R-:W-:-:S07]  /*0960*/  FADD.FTZ R0, R0, R3 ;  /* 0x0000000300007221 */ /* 0x000fce0000010000 */
.L_x_15:
[----:B------:R-:W-:Y:S05]  /*0970*/  BSYNC.RECONVERGENT B1 ;  /* 0x0000000000017941 */ /* 0x000fea0003800200 */
.L_x_5:
[----:B------:R-:W-:-:S04]  /*0980*/  IMAD.MOV.U32 R3, RZ, RZ, 0x0 ;  /* 0x00000000ff037424 */ /* 0x000fc800078e00ff */
[----:B0-----:R-:W-:Y:S05]  /*0990*/  RET.REL.NODEC R2 `(_Z9normalizePfS_ffm) ;  /* 0xfffffff402987950 */ /* 0x001fea0003c3ffff */
.L_x_16:
        /* <DEDUP_REMOVED lines=14> */
.L_x_18:


//--------------------- .text._Z10comps_wavePPiiiS_m --------------------------
	.section	.text._Z10comps_wavePPiiiS_m,"ax",@progbits
	.align	128
        .global         _Z10comps_wavePPiiiS_m
        .type           _Z10comps_wavePPiiiS_m,@function
        .size           _Z10comps_wavePPiiiS_m,(.L_x_21 - _Z10comps_wavePPiiiS_m)
        .other          _Z10comps_wavePPiiiS_m,@"STO_CUDA_ENTRY STV_DEFAULT"
_Z10comps_wavePPiiiS_m:
.text._Z10comps_wavePPiiiS_m:
[----:B------:R-:W-:Y:S01]  /*0000*/  LDC R1, c[0x0][0x37c] ;  /* 0x0000df00ff017b82 */ /* 0x000fe20000000800 */
[----:B------:R-:W0:Y:S07]  /*0010*/  S2R R2, SR_TID.Y ;  /* 0x0000000000027919 */ /* 0x000e2e0000002200 */
[----:B------:R-:W1:Y:S01]  /*0020*/  LDC R7, c[0x0][0x360] ;  /* 0x0000d800ff077b82 */ /* 0x000e620000000800 */
[----:B------:R-:W2:Y:S01]  /*0030*/  LDCU.64 UR6, c[0x0][0x388] ;  /* 0x00007100ff0677ac */ /* 0x000ea20008000a00 */
[----:B------:R-:W1:Y:S06]  /*0040*/  S2R R0, SR_TID.X ;  /* 0x0000000000007919 */ /* 0x000e6c0000002100 */
[----:B------:R-:W0:Y:S08]  /*0050*/  S2UR UR4, SR_CTAID.Y ;  /* 0x00000000000479c3 */ /* 0x000e300000002600 */
[----:B------:R-:W0:Y:S08]  /*0060*/  LDC R9, c[0x0][0x364] ;  /* 0x0000d900ff097b82 */ /* 0x000e300000000800 */
[----:B------:R-:W1:Y:S01]  /*0070*/  S2UR UR5, SR_CTAID.X ;  /* 0x00000000000579c3 */ /* 0x000e620000002500 */
[----:B0-----:R-:W-:Y:S01]  /*0080*/  IMAD R9, R9, UR4, R2 ;  /* 0x0000000409097c24 */ /* 0x001fe2000f8e0202 */
[----:B--2---:R-:W-:-:S04]  /*0090*/  UIADD3 UR4, UPT, UPT, UR7, -UR6, URZ ;  /* 0x8000000607047290 */ /* 0x004fc8000fffe0ff */
[----:B------:R-:W-:Y:S01]  /*00a0*/  ISETP.GT.U32.AND P0, PT, R9, 0x1f, PT ;  /* 0x0000001f0900780c */ /* 0x000fe20003f04070 */
[----:B-1----:R-:W-:-:S05]  /*00b0*/  IMAD R7, R7, UR5, R0 ;  /* 0x0000000507077c24 */ /* 0x002fca000f8e0200 */
[----:B------:R-:W-:-:S13]  /*00c0*/  ISETP.GE.OR P0, PT, R7, UR4, P0 ;  /* 0x0000000407007c0c */ /* 0x000fda0008706670 */
[----:B------:R-:W-:Y:S05]  /*00d0*/  @P0 EXIT ;  /* 0x000000000000094d */ /* 0x000fea0003800000 */
[----:B------:R-:W0:Y:S01]  /*00e0*/  LDC.64 R4, c[0x0][0x380] ;  /* 0x0000e000ff047b82 */ /* 0x000e220000000a00 */
[----:B------:R-:W1:Y:S01]  /*00f0*/  LDCU.64 UR4, c[0x0][0x358] ;  /* 0x00006b00ff0477ac */ /* 0x000e620008000a00 */
[----:B------:R-:W-:-:S04]  /*0100*/  IADD3 R0, PT, PT, R7, UR6, RZ ;  /* 0x0000000607007c10 */ /* 0x000fc8000fffe0ff */
[----:B------:R-:W-:Y:S02]  /*0110*/  LEA R11, R0, R9, 0x5 ;  /* 0x00000009000b7211 */ /* 0x000fe400078e28ff */
[----:B------:R-:W2:Y:S01]  /*0120*/  LDC.64 R2, c[0x0][0x390] ;  /* 0x0000e400ff027b82 */ /* 0x000ea20000000a00 */
[----:B0-----:R-:W-:-:S06]  /*0130*/  IMAD.WIDE R4, R7, 0x8, R4 ;  /* 0x0000000807047825 */ /* 0x001fcc00078e0204 */
[----:B-1----:R-:W3:Y:S01]  /*0140*/  LDG.E.64 R4, desc[UR4][R4.64] ;  /* 0x0000000404047981 */ /* 0x002ee2000c1e1b00 */
[----:B--2---:R-:W-:-:S06]  /*0150*/  IMAD.WIDE R2, R11, 0x4, R2 ;  /* 0x000000040b027825 */ /* 0x004fcc00078e0202 */
[----:B------:R-:W2:Y:S01]  /*0160*/  LDG.E R3, desc[UR4][R2.64] ;  /* 0x0000000402037981 */ /* 0x000ea2000c1e1900 */
[----:B---3--:R-:W-:-:S05]  /*0170*/  IMAD.WIDE.U32 R6, R9, 0x4, R4 ;  /* 0x0000000409067825 */ /* 0x008fca00078e0004 */
[----:B--2---:R-:W-:Y:S01]  /*0180*/  STG.E desc[UR4][R6.64], R3 ;  /* 0x0000000306007986 */ /* 0x004fe2000c101904 */
[----:B------:R-:W-:Y:S05]  /*0190*/  EXIT ;  /* 0x000000000000794d */ /* 0x000fea0003800000 */
.L_x_17:
        /* <DEDUP_REMOVED lines=14> */
.L_x_21:


//--------------------- .nv.shared.reserved.0     --------------------------
	.section	.nv.shared.reserved.0,"aw",@nobits
	.weak		__nv_reservedSMEM_offset_0_alias
	.size		__nv_reservedSMEM_offset_0_alias, 0, 64
	.other		__nv_reservedSMEM_offset_0_alias,@"STO_CUDA_RESERVED_SHARED STV_DEFAULT"
__nv_reservedSMEM_offset_0_alias:
	.zero		0
	.zero		64


//--------------------- .nv.constant0._Z13compute_masksPPfS_S_ffm --------------------------
	.section	.nv.constant0._Z13compute_masksPPfS_S_ffm,"a",@progbits
	.sectionflags	@""
	.align	4
.nv.constant0._Z13compute_masksPPfS_S_ffm:
	.zero		936


//--------------------- .nv.constant0._Z9normalizePfS_ffm --------------------------
	.section	.nv.constant0._Z9normalizePfS_ffm,"a",@progbits
	.sectionflags	@""
	.align	4
.nv.constant0._Z9normalizePfS_ffm:
	.zero		928


//--------------------- .nv.constant0._Z10comps_wavePPiiiS_m --------------------------
	.section	.nv.constant0._Z10comps_wavePPiiiS_m,"a",@progbits
	.sectionflags	@""
	.align	4
.nv.constant0._Z10comps_wavePPiiiS_m:
	.zero		928


//--------------------- SYMBOLS --------------------------

	.type		.nv.reservedSmem.offset0,@object
	.size		.nv.reservedSmem.offset0,0x4
